//
// Generated by NVIDIA NVVM Compiler
//
// Compiler Build ID: CL-36424714
// Cuda compilation tools, release 13.0, V13.0.88
// Based on NVVM 20.0.0
//

.version 9.0
.target sm_100
.address_size 64

	// .globl	_Z3addPiS_S_
.extern .func  (.param .b32 func_retval0) vprintf
(
	.param .b64 vprintf_param_0,
	.param .b64 vprintf_param_1
)
;
.global .align 1 .b8 $str[19] = {116, 104, 114, 101, 97, 100, 73, 100, 120, 46, 120, 32, 61, 32, 37, 51, 100, 10};

.visible .entry _Z3addPiS_S_(
	.param .u64 .ptr .align 1 _Z3addPiS_S__param_0,
	.param .u64 .ptr .align 1 _Z3addPiS_S__param_1,
	.param .u64 .ptr .align 1 _Z3addPiS_S__param_2
)
{
	.local .align 8 .b8 	__local_depot0[8];
	.reg .b64 	%SP;
	.reg .b64 	%SPL;
	.reg .b32 	%r<7>;
	.reg .b64 	%rd<15>;

	mov.u64 	%SPL, __local_depot0;
	cvta.local.u64 	%SP, %SPL;
	ld.param.u64 	%rd1, [_Z3addPiS_S__param_0];
	ld.param.u64 	%rd2, [_Z3addPiS_S__param_1];
	ld.param.u64 	%rd3, [_Z3addPiS_S__param_2];
	cvta.to.global.u64 	%rd4, %rd3;
	cvta.to.global.u64 	%rd5, %rd2;
	cvta.to.global.u64 	%rd6, %rd1;
	add.u64 	%rd7, %SP, 0;
	add.u64 	%rd8, %SPL, 0;
	mov.u32 	%r1, %tid.x;
	mul.wide.u32 	%rd9, %r1, 4;
	add.s64 	%rd10, %rd6, %rd9;
	ld.global.u32 	%r2, [%rd10];
	add.s64 	%rd11, %rd5, %rd9;
	ld.global.u32 	%r3, [%rd11];
	add.s32 	%r4, %r3, %r2;
	add.s64 	%rd12, %rd4, %rd9;
	st.global.u32 	[%rd12], %r4;
	st.local.u32 	[%rd8], %r1;
	mov.u64 	%rd13, $str;
	cvta.global.u64 	%rd14, %rd13;
	{ // callseq 0, 0
	.param .b64 param0;
	st.param.b64 	[param0], %rd14;
	.param .b64 param1;
	st.param.b64 	[param1], %rd7;
	.param .b32 retval0;
	call.uni (retval0), 
	vprintf, 
	(
	param0, 
	param1
	);
	ld.param.b32 	%r5, [retval0];
	} // callseq 0
	ret;

}


// ===== COMPILED SASS (sm_100) =====

	.target	sm_100

	.elftype	@"ET_EXEC"


//--------------------- .note.nv.tkinfo           --------------------------
	.section	.note.nv.tkinfo,"",@"SHT_NOTE"
	.sectionflags	@"SHF_NOTE_NV_TKINFO"
	.tkinfo
        /*0018*/ 	.word	0x00000002
        /*0030*/ 	.string	""
        /*0030*/ 	.string	"ptxas"
        /*0030*/ 	.string	"Cuda compilation tools, release 13.0, V13.0.88"
        /*0030*/ 	.string	"Build cuda_13.0.r13.0/compiler.36424714_0"
        /*0030*/ 	.string	"-arch sm_100 -m 64 "



//--------------------- .note.nv.cuinfo           --------------------------
	.section	.note.nv.cuinfo,"",@"SHT_NOTE"
	.sectionflags	@"SHF_NOTE_NV_CUINFO"
        /*0018*/ 	.short	0x0002
        /*001a*/ 	.short	0x0064
        /*001c*/ 	.short	0x0082
	.zero		2


//--------------------- .nv.info                  --------------------------
	.section	.nv.info,"",@"SHT_CUDA_INFO"
	.align	4


	//----- nvinfo : EIATTR_REGCOUNT
	.align		4
        /*0000*/ 	.byte	0x04, 0x2f
        /*0002*/ 	.short	(.L_2 - .L_1)
	.align		4
.L_1:
        /*0004*/ 	.word	index@(_Z3addPiS_S_)
        /*0008*/ 	.word	0x00000018


	//----- nvinfo : EIATTR_FRAME_SIZE
	.align		4
.L_2:
        /*000c*/ 	.byte	0x04, 0x11
        /*000e*/ 	.short	(.L_4 - .L_3)
	.align		4
.L_3:
        /*0010*/ 	.word	index@(_Z3addPiS_S_)
        /*0014*/ 	.word	0x00000008


	//----- nvinfo : EIATTR_MIN_STACK_SIZE
	.align		4
.L_4:
        /*0018*/ 	.byte	0x04, 0x12
        /*001a*/ 	.short	(.L_6 - .L_5)
	.align		4
.L_5:
        /*001c*/ 	.word	index@(_Z3addPiS_S_)
        /*0020*/ 	.word	0x00000008
.L_6:


//--------------------- .nv.compat                --------------------------
	.section	.nv.compat,"",@"SHT_CUDA_COMPAT_INFO"
	.align	4
        /*0000*/ 	.byte	0x02, 0x09, 0x00, 0x00, 0x02, 0x02, 0x01, 0x00, 0x02, 0x05, 0x05, 0x00, 0x03, 0x07, 0x01, 0x01
        /*0010*/ 	.byte	0x02, 0x03, 0x00, 0x00, 0x02, 0x06, 0x01, 0x00, 0x04, 0x0b, 0x08, 0x00, 0x09, 0x00, 0x00, 0x00
        /*0020*/ 	.byte	0x00, 0x00, 0x00, 0x00


//--------------------- .nv.info._Z3addPiS_S_     --------------------------
	.section	.nv.info._Z3addPiS_S_,"",@"SHT_CUDA_INFO"
	.sectionflags	@""
	.align	4


	//----- nvinfo : EIATTR_CUDA_API_VERSION
	.align		4
        /*0000*/ 	.byte	0x04, 0x37
        /*0002*/ 	.short	(.L_8 - .L_7)
.L_7:
        /*0004*/ 	.word	0x00000082


	//----- nvinfo : EIATTR_KPARAM_INFO
	.align		4
.L_8:
        /*0008*/ 	.byte	0x04, 0x17
        /*000a*/ 	.short	(.L_10 - .L_9)
.L_9:
        /*000c*/ 	.word	0x00000000
        /*0010*/ 	.short	0x0002
        /*0012*/ 	.short	0x0010
        /*0014*/ 	.byte	0x00, 0xf5, 0x21, 0x00


	//----- nvinfo : EIATTR_KPARAM_INFO
	.align		4
.L_10:
        /*0018*/ 	.byte	0x04, 0x17
        /*001a*/ 	.short	(.L_12 - .L_11)
.L_11:
        /*001c*/ 	.word	0x00000000
        /*0020*/ 	.short	0x0001
        /*0022*/ 	.short	0x0008
        /*0024*/ 	.byte	0x00, 0xf5, 0x21, 0x00


	//----- nvinfo : EIATTR_KPARAM_INFO
	.align		4
.L_12:
        /*0028*/ 	.byte	0x04, 0x17
        /*002a*/ 	.short	(.L_14 - .L_13)
.L_13:
        /*002c*/ 	.word	0x00000000
        /*0030*/ 	.short	0x0000
        /*0032*/ 	.short	0x0000
        /*0034*/ 	.byte	0x00, 0xf5, 0x21, 0x00


	//----- nvinfo : EIATTR_SPARSE_MMA_MASK
	.align		4
.L_14:
        /*0038*/ 	.byte	0x03, 0x50
        /*003a*/ 	.short	0x0000


	//----- nvinfo : EIATTR_MAXREG_COUNT
	.align		4
        /*003c*/ 	.byte	0x03, 0x1b
        /*003e*/ 	.short	0x00ff


	//----- nvinfo : EIATTR_EXTERNS
	.align		4
        /*0040*/ 	.byte	0x04, 0x0f
        /*0042*/ 	.short	(.L_16 - .L_15)


	//   ....[0]....
	.align		4
.L_15:
        /*0044*/ 	.word	index@(vprintf)


	//----- nvinfo : EIATTR_MERCURY_ISA_VERSION
	.align		4
.L_16:
        /*0048*/ 	.byte	0x03, 0x5f
        /*004a*/ 	.short	0x0101


	//----- nvinfo : EIATTR_VRC_CTA_INIT_COUNT
	.align		4
        /*004c*/ 	.byte	0x02, 0x4a
	.zero		1
	.zero		1


	//----- nvinfo : EIATTR_SYSCALL_OFFSETS
	.align		4
        /*0050*/ 	.byte	0x04, 0x46
        /*0052*/ 	.short	(.L_18 - .L_17)


	//   ....[0]....
.L_17:
        /*0054*/ 	.word	0x00000190


	//----- nvinfo : EIATTR_EXIT_INSTR_OFFSETS
	.align		4
.L_18:
        /*0058*/ 	.byte	0x04, 0x1c
        /*005a*/ 	.short	(.L_20 - .L_19)


	//   ....[0]....
.L_19:
        /*005c*/ 	.word	0x000001a0


	//----- nvinfo : EIATTR_CBANK_PARAM_SIZE
	.align		4
.L_20:
        /*0060*/ 	.byte	0x03, 0x19
        /*0062*/ 	.short	0x0018


	//----- nvinfo : EIATTR_PARAM_CBANK
	.align		4
        /*0064*/ 	.byte	0x04, 0x0a
        /*0066*/ 	.short	(.L_22 - .L_21)
	.align		4
.L_21:
        /*0068*/ 	.word	index@(.nv.constant0._Z3addPiS_S_)
        /*006c*/ 	.short	0x0380
        /*006e*/ 	.short	0x0018


	//----- nvinfo : EIATTR_SW_WAR
	.align		4
.L_22:
        /*0070*/ 	.byte	0x04, 0x36
        /*0072*/ 	.short	(.L_24 - .L_23)
.L_23:
        /*0074*/ 	.word	0x00000008
.L_24:


//--------------------- .nv.callgraph             --------------------------
	.section	.nv.callgraph,"",@"SHT_CUDA_CALLGRAPH"
	.align	4
	.sectionentsize	8
	.align		4
        /*0000*/ 	.word	0x00000000
	.align		4
        /*0004*/ 	.word	0xffffffff
	.align		4
        /*0008*/ 	.word	index@(_Z3addPiS_S_)
	.align		4
        /*000c*/ 	.word	index@(vprintf)
	.align		4
        /*0010*/ 	.word	0x00000000
	.align		4
        /*0014*/ 	.word	0xfffffffe
	.align		4
        /*0018*/ 	.word	0x00000000
	.align		4
        /*001c*/ 	.word	0xfffffffd
	.align		4
        /*0020*/ 	.word	0x00000000
	.align		4
        /*0024*/ 	.word	0xfffffffc


//--------------------- .nv.constant4             --------------------------
	.section	.nv.constant4,"a",@progbits
	.align	8
	.align		8
.nv.constant4:
        /*0000*/ 	.dword	vprintf
	.align		8
        /*0008*/ 	.dword	$str


//--------------------- .text._Z3addPiS_S_        --------------------------
	.section	.text._Z3addPiS_S_,"ax",@progbits
	.align	128
        .global         _Z3addPiS_S_
        .type           _Z3addPiS_S_,@function
        .size           _Z3addPiS_S_,(.L_x_2 - _Z3addPiS_S_)
        .other          _Z3addPiS_S_,@"STO_CUDA_ENTRY STV_DEFAULT"
_Z3addPiS_S_:
.text._Z3addPiS_S_:
[----:B------:R-:W0:Y:S01]  /*0000*/  LDC R1, c[0x0][0x37c] ;  /* 0x0000df00ff017b82 */ /* 0x000e220000000800 */
[----:B------:R-:W1:Y:S07]  /*0010*/  S2R R10, SR_TID.X ;  /* 0x00000000000a7919 */ /* 0x000e6e0000002100 */
[----:B------:R-:W1:Y:S01]  /*0020*/  LDC.64 R6, c[0x0][0x388] ;  /* 0x0000e200ff067b82 */ /* 0x000e620000000a00 */
[----:B------:R-:W2:Y:S01]  /*0030*/  LDCU.64 UR4, c[0x0][0x358] ;  /* 0x00006b00ff0477ac */ /* 0x000ea20008000a00 */
[----:B0-----:R-:W-:-:S06]  /*0040*/  IADD3 R1, PT, PT, R1, -0x8, RZ ;  /* 0xfffffff801017810 */ /* 0x001fcc0007ffe0ff */
[----:B------:R-:W0:Y:S08]  /*0050*/  LDC.64 R4, c[0x0][0x380] ;  /* 0x0000e000ff047b82 */ /* 0x000e300000000a00 */
[----:B------:R-:W3:Y:S01]  /*0060*/  LDC.64 R2, c[0x0][0x390] ;  /* 0x0000e400ff027b82 */ /* 0x000ee20000000a00 */
[----:B------:R-:W4:Y:S01]  /*0070*/  LDCU UR6, c[0x0][0x2f8] ;  /* 0x00005f00ff0677ac */ /* 0x000f220008000800 */
[----:B------:R-:W5:Y:S01]  /*0080*/  LDCU.64 UR8, c[0x4][0x8] ;  /* 0x01000100ff0877ac */ /* 0x000f620008000a00 */
[----:B-1----:R-:W-:-:S04]  /*0090*/  IMAD.WIDE.U32 R6, R10, 0x4, R6 ;  /* 0x000000040a067825 */ /* 0x002fc800078e0006 */
[C---:B0-----:R-:W-:Y:S02]  /*00a0*/  IMAD.WIDE.U32 R4, R10.reuse, 0x4, R4 ;  /* 0x000000040a047825 */ /* 0x041fe400078e0004 */
[----:B--2---:R4:W2:Y:S04]  /*00b0*/  LDG.E R7, desc[UR4][R6.64] ;  /* 0x0000000406077981 */ /* 0x0048a8000c1e1900 */
[----:B------:R5:W2:Y:S01]  /*00c0*/  LDG.E R0, desc[UR4][R4.64] ;  /* 0x0000000404007981 */ /* 0x000aa2000c1e1900 */
[----:B------:R-:W-:Y:S01]  /*00d0*/  MOV R8, 0x0 ;  /* 0x0000000000087802 */ /* 0x000fe20000000f00 */
[----:B---3--:R-:W-:Y:S02]  /*00e0*/  IMAD.WIDE.U32 R2, R10, 0x4, R2 ;  /* 0x000000040a027825 */ /* 0x008fe400078e0002 */
[----:B------:R0:W-:Y:S03]  /*00f0*/  STL [R1], R10 ;  /* 0x0000000a01007387 */ /* 0x0001e60000100800 */
[----:B------:R-:W1:Y:S01]  /*0100*/  LDC.64 R8, c[0x4][R8] ;  /* 0x0100000008087b82 */ /* 0x000e620000000a00 */
[----:B----4-:R-:W-:Y:S01]  /*0110*/  IADD3 R6, P0, PT, R1, UR6, RZ ;  /* 0x0000000601067c10 */ /* 0x010fe2000ff1e0ff */
[----:B-----5:R-:W-:Y:S01]  /*0120*/  IMAD.U32 R4, RZ, RZ, UR8 ;  /* 0x00000008ff047e24 */ /* 0x020fe2000f8e00ff */
[----:B------:R-:W-:-:S02]  /*0130*/  MOV R5, UR9 ;  /* 0x0000000900057c02 */ /* 0x000fc40008000f00 */
[----:B--2---:R-:W-:-:S05]  /*0140*/  IADD3 R0, PT, PT, R0, R7, RZ ;  /* 0x0000000700007210 */ /* 0x004fca0007ffe0ff */
[----:B------:R0:W-:Y:S01]  /*0150*/  STG.E desc[UR4][R2.64], R0 ;  /* 0x0000000002007986 */ /* 0x0001e2000c101904 */
[----:B------:R-:W2:Y:S02]  /*0160*/  LDCU UR4, c[0x0][0x2fc] ;  /* 0x00005f80ff0477ac */ /* 0x000ea40008000800 */
[----:B012---:R-:W-:-:S07]  /*0170*/  IMAD.X R7, RZ, RZ, UR4, P0 ;  /* 0x00000004ff077e24 */ /* 0x007fce00080e06ff */
[----:B------:R-:W-:-:S07]  /*0180*/  LEPC R20, `(.L_x_0) ;  /* 0x000000001014794e */ /* 0x000fce0000000000 */
[----:B------:R-:W-:Y:S05]  /*0190*/  CALL.ABS.NOINC R8 ;  /* 0x0000000008007343 */ /* 0x000fea0003c00000 */
.L_x_0:
[----:B------:R-:W-:Y:S05]  /*01a0*/  EXIT ;  /* 0x000000000000794d */ /* 0x000fea0003800000 */
.L_x_1:
[----:B------:R-:W-:-:S00]  /*01b0*/  BRA `(.L_x_1) ;  /* 0xfffffffc00fc7947 */ /* 0x000fc0000383ffff */
[----:B------:R-:W-:-:S00]  /*01c0*/  NOP ;  /* 0x0000000000007918 */ /* 0x000fc00000000000 */
        /* <DEDUP_REMOVED lines=11> */
.L_x_2:


//--------------------- .nv.global.init           --------------------------
	.section	.nv.global.init,"aw",@progbits
.nv.global.init:
	.type		$str,@object
	.size		$str,(.L_0 - $str)
$str:
        /*0000*/ 	.byte	0x74, 0x68, 0x72, 0x65, 0x61, 0x64, 0x49, 0x64, 0x78, 0x2e, 0x78, 0x20, 0x3d, 0x20, 0x25, 0x33
        /*0010*/ 	.byte	0x64, 0x0a, 0x00
.L_0:


//--------------------- .nv.shared.reserved.0     --------------------------
	.section	.nv.shared.reserved.0,"aw",@nobits
	.weak		__nv_reservedSMEM_offset_0_alias
	.size		__nv_reservedSMEM_offset_0_alias, 0, 64
	.other		__nv_reservedSMEM_offset_0_alias,@"STO_CUDA_RESERVED_SHARED STV_DEFAULT"
__nv_reservedSMEM_offset_0_alias:
	.zero		0
	.zero		64


//--------------------- .nv.constant0._Z3addPiS_S_ --------------------------
	.section	.nv.constant0._Z3addPiS_S_,"a",@progbits
	.sectionflags	@""
	.align	4
.nv.constant0._Z3addPiS_S_:
	.zero		920


//--------------------- SYMBOLS --------------------------

	.type		.nv.reservedSmem.offset0,@object
	.size		.nv.reservedSmem.offset0,0x4
	.type		vprintf,@function
